	.headerflags	@"EF_CUDA_TEXMODE_UNIFIED EF_CUDA_64BIT_ADDRESS EF_CUDA_SM89 EF_CUDA_VIRTUAL_SM(EF_CUDA_SM89)"
	.elftype	@"ET_EXEC"


//--------------------- .nv.info                  --------------------------
	.section	.nv.info,"",@"SHT_CUDA_INFO"
	.align	4


	//----- nvinfo : EIATTR_REGCOUNT
	.align		4
        /*0000*/ 	.byte	0x04, 0x2f
        /*0002*/ 	.short	(.L_1 - .L_0)
	.align		4
.L_0:
        /*0004*/ 	.word	index@(triton__0d1d2d3de)
        /*0008*/ 	.word	0x0000000e


	//----- nvinfo : EIATTR_MAX_STACK_SIZE
	.align		4
.L_1:
        /*000c*/ 	.byte	0x04, 0x23
        /*000e*/ 	.short	(.L_3 - .L_2)
	.align		4
.L_2:
        /*0010*/ 	.word	index@(triton__0d1d2d3de)
        /*0014*/ 	.word	0x00000000


	//----- nvinfo : EIATTR_MIN_STACK_SIZE
	.align		4
.L_3:
        /*0018*/ 	.byte	0x04, 0x12
        /*001a*/ 	.short	(.L_5 - .L_4)
	.align		4
.L_4:
        /*001c*/ 	.word	index@(triton__0d1d2d3de)
        /*0020*/ 	.word	0x00000000


	//----- nvinfo : EIATTR_FRAME_SIZE
	.align		4
.L_5:
        /*0024*/ 	.byte	0x04, 0x11
        /*0026*/ 	.short	(.L_7 - .L_6)
	.align		4
.L_6:
        /*0028*/ 	.word	index@(triton__0d1d2d3de)
        /*002c*/ 	.word	0x00000000
.L_7:


//--------------------- .nv.info.triton__0d1d2d3de --------------------------
	.section	.nv.info.triton__0d1d2d3de,"",@"SHT_CUDA_INFO"
	.align	4


	//----- nvinfo : EIATTR_CUDA_API_VERSION
	.align		4
        /*0000*/ 	.byte	0x04, 0x37
        /*0002*/ 	.short	(.L_9 - .L_8)
.L_8:
        /*0004*/ 	.word	0x0000007b


	//----- nvinfo : EIATTR_PARAM_CBANK
	.align		4
.L_9:
        /*0008*/ 	.byte	0x04, 0x0a
        /*000a*/ 	.short	(.L_11 - .L_10)
	.align		4
.L_10:
        /*000c*/ 	.word	index@(.nv.constant0.triton__0d1d2d3de)
        /*0010*/ 	.short	0x0160
        /*0012*/ 	.short	0x001c


	//----- nvinfo : EIATTR_CBANK_PARAM_SIZE
	.align		4
.L_11:
        /*0014*/ 	.byte	0x03, 0x19
        /*0016*/ 	.short	0x001c


	//----- nvinfo : EIATTR_KPARAM_INFO
	.align		4
        /*0018*/ 	.byte	0x04, 0x17
        /*001a*/ 	.short	(.L_13 - .L_12)
.L_12:
        /*001c*/ 	.word	0x00000000
        /*0020*/ 	.short	0x0003
        /*0022*/ 	.short	0x0018
        /*0024*/ 	.byte	0x00, 0xf0, 0x11, 0x00


	//----- nvinfo : EIATTR_KPARAM_INFO
	.align		4
.L_13:
        /*0028*/ 	.byte	0x04, 0x17
        /*002a*/ 	.short	(.L_15 - .L_14)
.L_14:
        /*002c*/ 	.word	0x00000000
        /*0030*/ 	.short	0x0002
        /*0032*/ 	.short	0x0010
        /*0034*/ 	.byte	0x00, 0xf0, 0x21, 0x00


	//----- nvinfo : EIATTR_KPARAM_INFO
	.align		4
.L_15:
        /*0038*/ 	.byte	0x04, 0x17
        /*003a*/ 	.short	(.L_17 - .L_16)
.L_16:
        /*003c*/ 	.word	0x00000000
        /*0040*/ 	.short	0x0001
        /*0042*/ 	.short	0x0008
        /*0044*/ 	.byte	0x00, 0xf0, 0x21, 0x00


	//----- nvinfo : EIATTR_KPARAM_INFO
	.align		4
.L_17:
        /*0048*/ 	.byte	0x04, 0x17
        /*004a*/ 	.short	(.L_19 - .L_18)
.L_18:
        /*004c*/ 	.word	0x00000000
        /*0050*/ 	.short	0x0000
        /*0052*/ 	.short	0x0000
        /*0054*/ 	.byte	0x00, 0xf0, 0x21, 0x00


	//----- nvinfo : EIATTR_MAXREG_COUNT
	.align		4
.L_19:
        /*0058*/ 	.byte	0x03, 0x1b
        /*005a*/ 	.short	0x00ff


	//----- nvinfo : EIATTR_EXIT_INSTR_OFFSETS
	.align		4
        /*005c*/ 	.byte	0x04, 0x1c
        /*005e*/ 	.short	(.L_21 - .L_20)


	//   ....[0]....
.L_20:
        /*0060*/ 	.word	0x00000200


	//   ....[1]....
        /*0064*/ 	.word	0x00000220


	//----- nvinfo : EIATTR_MAX_THREADS
	.align		4
.L_21:
        /*0068*/ 	.byte	0x04, 0x05
        /*006a*/ 	.short	(.L_23 - .L_22)
.L_22:
        /*006c*/ 	.word	0x00000100
        /*0070*/ 	.word	0x00000001
        /*0074*/ 	.word	0x00000001
.L_23:


//--------------------- .nv.rel.action            --------------------------
	.section	.nv.rel.action,"",@"SHT_CUDA_RELOCINFO"
	.align	8
	.sectionentsize	8
        /*0000*/ 	.byte	0x73, 0x00, 0x00, 0x00, 0x00, 0x00, 0x00, 0x00, 0x00, 0x00, 0x00, 0x11, 0x25, 0x00, 0x05, 0x36


//--------------------- .nv.constant0.triton__0d1d2d3de --------------------------
	.section	.nv.constant0.triton__0d1d2d3de,"a",@progbits
	.align	4
.nv.constant0.triton__0d1d2d3de:
	.zero		380


//--------------------- .text.triton__0d1d2d3de   --------------------------
	.section	.text.triton__0d1d2d3de,"ax",@progbits
	.sectioninfo	@"SHI_REGISTERS=14"
	.align	128
        .global         triton__0d1d2d3de
        .type           triton__0d1d2d3de,@function
        .size           triton__0d1d2d3de,(.L_x_1 - triton__0d1d2d3de)
        .other          triton__0d1d2d3de,@"STO_CUDA_ENTRY STV_DEFAULT"
triton__0d1d2d3de:
.text.triton__0d1d2d3de:
[----:B------:R-:W-:-:S02]  /*0000*/  MOV R1, c[0x0][0x28] ;  /* 0x00000a0000017a02 */ /* 0x000fc40000000f00 */
[----:B------:R-:W0:Y:S01]  /*0010*/  S2R R0, SR_TID.X ;  /* 0x0000000000007919 */ /* 0x000e220000002100 */
[----:B------:R-:W-:Y:S01]  /*0020*/  MOV R7, 0x2 ;  /* 0x0000000200077802 */ /* 0x000fe20000000f00 */
[----:B------:R-:W-:Y:S01]  /*0030*/  CS2R R8, SRZ ;  /* 0x0000000000087805 */ /* 0x000fe2000001ff00 */
[----:B------:R-:W-:Y:S01]  /*0040*/  ULDC.64 UR4, c[0x0][0x118] ;  /* 0x0000460000047ab9 */ /* 0x000fe20000000a00 */
[----:B------:R-:W1:Y:S01]  /*0050*/  S2R R3, SR_CTAID.X ;  /* 0x0000000000037919 */ /* 0x000e620000002500 */
[----:B------:R-:W-:Y:S02]  /*0060*/  MOV R10, RZ ;  /* 0x000000ff000a7202 */ /* 0x000fe40000000f00 */
[----:B0-----:R-:W-:-:S04]  /*0070*/  SHF.L.U32 R0, R0, 0x1, RZ ;  /* 0x0000000100007819 */ /* 0x001fc800000006ff */
[----:B------:R-:W-:-:S04]  /*0080*/  LOP3.LUT R0, R0, 0x1fe, RZ, 0xc0, !PT ;  /* 0x000001fe00007812 */ /* 0x000fc800078ec0ff */
[----:B-1----:R-:W-:-:S04]  /*0090*/  LEA R0, R3, R0, 0x9 ;  /* 0x0000000003007211 */ /* 0x002fc800078e48ff */
[C---:B------:R-:W-:Y:S01]  /*00a0*/  ISETP.GE.AND P0, PT, R0.reuse, 0x1220a00, PT ;  /* 0x01220a000000780c */ /* 0x040fe20003f06270 */
[----:B------:R-:W-:-:S05]  /*00b0*/  IMAD.HI R2, R0, 0x66666667, RZ ;  /* 0x6666666700027827 */ /* 0x000fca00078e02ff */
[----:B------:R-:W-:-:S04]  /*00c0*/  SHF.R.U32.HI R3, RZ, 0x1f, R2 ;  /* 0x0000001fff037819 */ /* 0x000fc80000011602 */
[----:B------:R-:W-:-:S05]  /*00d0*/  LEA.HI.SX32 R3, R2, R3, 0x19 ;  /* 0x0000000302037211 */ /* 0x000fca00078fcaff */
[----:B------:R-:W-:Y:S02]  /*00e0*/  IMAD R4, R3, -0x140, R0 ;  /* 0xfffffec003047824 */ /* 0x000fe400078e0200 */
[----:B------:R-:W-:-:S04]  /*00f0*/  IMAD.WIDE R2, R0, R7, c[0x0][0x160] ;  /* 0x0000580000027625 */ /* 0x000fc800078e0207 */
[-C--:B------:R-:W-:Y:S01]  /*0100*/  IMAD.WIDE R4, R4, R7.reuse, c[0x0][0x168] ;  /* 0x00005a0004047625 */ /* 0x080fe200078e0207 */
[----:B------:R-:W2:Y:S03]  /*0110*/  @!P0 LDG.E R8, [R2.64] ;  /* 0x0000000402088981 */ /* 0x000ea6000c1e1900 */
[----:B------:R-:W-:Y:S01]  /*0120*/  IMAD.WIDE R6, R0, R7, c[0x0][0x170] ;  /* 0x00005c0000067625 */ /* 0x000fe200078e0207 */
[----:B------:R-:W3:Y:S04]  /*0130*/  @!P0 LDG.E.EL R9, [R4.64] ;  /* 0x0000000404098981 */ /* 0x000ee8000c2e1900 */
[----:B------:R-:W4:Y:S01]  /*0140*/  @!P0 LDG.E R10, [R6.64] ;  /* 0x00000004060a8981 */ /* 0x000f22000c1e1900 */
[----:B--2---:R-:W-:-:S02]  /*0150*/  HADD2.F32 R0, -RZ, R8.H0_H0 ;  /* 0x20000008ff007230 */ /* 0x004fc40000004100 */
[----:B------:R-:W-:Y:S02]  /*0160*/  HADD2.F32 R8, -RZ, R8.H1_H1 ;  /* 0x30000008ff087230 */ /* 0x000fe40000004100 */
[--C-:B---3--:R-:W-:Y:S02]  /*0170*/  HADD2.F32 R11, -RZ, R9.reuse.H0_H0 ;  /* 0x20000009ff0b7230 */ /* 0x108fe40000004100 */
[----:B------:R-:W-:-:S03]  /*0180*/  HADD2.F32 R9, -RZ, R9.H1_H1 ;  /* 0x30000009ff097230 */ /* 0x000fc60000004100 */
[----:B------:R-:W-:Y:S01]  /*0190*/  FADD R11, R0, R11 ;  /* 0x0000000b000b7221 */ /* 0x000fe20000000000 */
[--C-:B----4-:R-:W-:Y:S01]  /*01a0*/  HADD2.F32 R0, -RZ, R10.reuse.H0_H0 ;  /* 0x2000000aff007230 */ /* 0x110fe20000004100 */
[----:B------:R-:W-:Y:S01]  /*01b0*/  FADD R9, R8, R9 ;  /* 0x0000000908097221 */ /* 0x000fe20000000000 */
[----:B------:R-:W-:-:S03]  /*01c0*/  HADD2.F32 R10, -RZ, R10.H1_H1 ;  /* 0x3000000aff0a7230 */ /* 0x000fc60000004100 */
[----:B------:R-:W-:Y:S02]  /*01d0*/  FADD R0, R0, R11 ;  /* 0x0000000b00007221 */ /* 0x000fe40000000000 */
[----:B------:R-:W-:-:S05]  /*01e0*/  FADD R9, R10, R9 ;  /* 0x000000090a097221 */ /* 0x000fca0000000000 */
[----:B------:R-:W-:Y:S01]  /*01f0*/  F2FP.F16.F32.PACK_AB R9, R9, R0 ;  /* 0x000000000909723e */ /* 0x000fe200000000ff */
[----:B------:R-:W-:Y:S06]  /*0200*/  @P0 EXIT ;  /* 0x000000000000094d */ /* 0x000fec0003800000 */
[----:B------:R-:W-:Y:S01]  /*0210*/  STG.E [R2.64], R9 ;  /* 0x0000000902007986 */ /* 0x000fe2000c101904 */
[----:B------:R-:W-:Y:S05]  /*0220*/  EXIT ;  /* 0x000000000000794d */ /* 0x000fea0003800000 */
.L_x_0:
[----:B------:R-:W-:-:S00]  /*0230*/  BRA `(.L_x_0) ;  /* 0xfffffff000007947 */ /* 0x000fc0000383ffff */
[----:B------:R-:W-:-:S00]  /*0240*/  NOP ;  /* 0x0000000000007918 */ /* 0x000fc00000000000 */
        /* <DEDUP_REMOVED lines=11> */
.L_x_1:
